//
// Generated by NVIDIA NVVM Compiler
//
// Compiler Build ID: CL-36424714
// Cuda compilation tools, release 13.0, V13.0.88
// Based on NVVM 20.0.0
//

.version 9.0
.target sm_100
.address_size 64

	// .globl	_Z18ActivationFunctionPffii

.visible .entry _Z18ActivationFunctionPffii(
	.param .u64 .ptr .align 1 _Z18ActivationFunctionPffii_param_0,
	.param .f32 _Z18ActivationFunctionPffii_param_1,
	.param .u32 _Z18ActivationFunctionPffii_param_2,
	.param .u32 _Z18ActivationFunctionPffii_param_3
)
{
	.reg .pred 	%p<6>;
	.reg .b32 	%r<15>;
	.reg .b32 	%f<18>;
	.reg .b64 	%rd<5>;

	ld.param.u64 	%rd1, [_Z18ActivationFunctionPffii_param_0];
	ld.param.f32 	%f1, [_Z18ActivationFunctionPffii_param_1];
	ld.param.u32 	%r2, [_Z18ActivationFunctionPffii_param_2];
	ld.param.u32 	%r3, [_Z18ActivationFunctionPffii_param_3];
	mov.u32 	%r4, %tid.x;
	mov.u32 	%r5, %ctaid.x;
	mov.u32 	%r6, %ntid.x;
	mad.lo.s32 	%r7, %r5, %r6, %r4;
	mov.u32 	%r8, %tid.y;
	mov.u32 	%r9, %ctaid.y;
	mov.u32 	%r10, %ntid.y;
	mad.lo.s32 	%r11, %r9, %r10, %r8;
	mad.lo.s32 	%r1, %r2, %r11, %r7;
	mul.lo.s32 	%r12, %r3, %r2;
	setp.ge.u32 	%p1, %r1, %r12;
	setp.ge.u32 	%p2, %r7, %r2;
	or.pred  	%p3, %p2, %p1;
	setp.ge.u32 	%p4, %r11, %r3;
	or.pred  	%p5, %p4, %p3;
	@%p5 bra 	$L__BB0_2;
	cvta.to.global.u64 	%rd2, %rd1;
	neg.f32 	%f2, %f1;
	mul.wide.u32 	%rd3, %r1, 4;
	add.s64 	%rd4, %rd2, %rd3;
	ld.global.f32 	%f3, [%rd4];
	mul.f32 	%f4, %f3, %f2;
	fma.rn.f32 	%f5, %f4, 0f3BBB989D, 0f3F000000;
	cvt.sat.f32.f32 	%f6, %f5;
	mov.f32 	%f7, 0f4B400001;
	mov.f32 	%f8, 0f437C0000;
	fma.rm.f32 	%f9, %f6, %f8, %f7;
	add.f32 	%f10, %f9, 0fCB40007F;
	neg.f32 	%f11, %f10;
	fma.rn.f32 	%f12, %f4, 0f3FB8AA3B, %f11;
	fma.rn.f32 	%f13, %f4, 0f32A57060, %f12;
	mov.b32 	%r13, %f9;
	shl.b32 	%r14, %r13, 23;
	mov.b32 	%f14, %r14;
	ex2.approx.ftz.f32 	%f15, %f13;
	fma.rn.f32 	%f16, %f15, %f14, 0f3F800000;
	rcp.rn.f32 	%f17, %f16;
	st.global.f32 	[%rd4], %f17;
$L__BB0_2:
	ret;

}


// ===== COMPILED SASS (sm_100) =====

	.target	sm_100

	.elftype	@"ET_EXEC"


//--------------------- .note.nv.tkinfo           --------------------------
	.section	.note.nv.tkinfo,"",@"SHT_NOTE"
	.sectionflags	@"SHF_NOTE_NV_TKINFO"
	.tkinfo
        /*0018*/ 	.word	0x00000002
        /*0030*/ 	.string	""
        /*0030*/ 	.string	"ptxas"
        /*0030*/ 	.string	"Cuda compilation tools, release 13.0, V13.0.88"
        /*0030*/ 	.string	"Build cuda_13.0.r13.0/compiler.36424714_0"
        /*0030*/ 	.string	"-arch sm_100 -m 64 "



//--------------------- .note.nv.cuinfo           --------------------------
	.section	.note.nv.cuinfo,"",@"SHT_NOTE"
	.sectionflags	@"SHF_NOTE_NV_CUINFO"
        /*0018*/ 	.short	0x0002
        /*001a*/ 	.short	0x0064
        /*001c*/ 	.short	0x0082
	.zero		2


//--------------------- .nv.info                  --------------------------
	.section	.nv.info,"",@"SHT_CUDA_INFO"
	.align	4


	//----- nvinfo : EIATTR_REGCOUNT
	.align		4
        /*0000*/ 	.byte	0x04, 0x2f
        /*0002*/ 	.short	(.L_1 - .L_0)
	.align		4
.L_0:
        /*0004*/ 	.word	index@(_Z18ActivationFunctionPffii)
        /*0008*/ 	.word	0x0000000f


	//----- nvinfo : EIATTR_FRAME_SIZE
	.align		4
.L_1:
        /*000c*/ 	.byte	0x04, 0x11
        /*000e*/ 	.short	(.L_3 - .L_2)
	.align		4
.L_2:
        /*0010*/ 	.word	index@($__internal_0_$__cuda_sm20_rcp_rn_f32_slowpath)
        /*0014*/ 	.word	0x00000000


	//----- nvinfo : EIATTR_FRAME_SIZE
	.align		4
.L_3:
        /*0018*/ 	.byte	0x04, 0x11
        /*001a*/ 	.short	(.L_5 - .L_4)
	.align		4
.L_4:
        /*001c*/ 	.word	index@(_Z18ActivationFunctionPffii)
        /*0020*/ 	.word	0x00000000


	//----- nvinfo : EIATTR_MIN_STACK_SIZE
	.align		4
.L_5:
        /*0024*/ 	.byte	0x04, 0x12
        /*0026*/ 	.short	(.L_7 - .L_6)
	.align		4
.L_6:
        /*0028*/ 	.word	index@(_Z18ActivationFunctionPffii)
        /*002c*/ 	.word	0x00000000
.L_7:


//--------------------- .nv.compat                --------------------------
	.section	.nv.compat,"",@"SHT_CUDA_COMPAT_INFO"
	.align	4
        /*0000*/ 	.byte	0x02, 0x09, 0x00, 0x00, 0x02, 0x02, 0x01, 0x00, 0x02, 0x05, 0x05, 0x00, 0x03, 0x07, 0x01, 0x01
        /*0010*/ 	.byte	0x02, 0x03, 0x00, 0x00, 0x02, 0x06, 0x01, 0x00, 0x04, 0x0b, 0x08, 0x00, 0x09, 0x00, 0x00, 0x00
        /*0020*/ 	.byte	0x00, 0x00, 0x00, 0x00


//--------------------- .nv.info._Z18ActivationFunctionPffii --------------------------
	.section	.nv.info._Z18ActivationFunctionPffii,"",@"SHT_CUDA_INFO"
	.sectionflags	@""
	.align	4


	//----- nvinfo : EIATTR_CUDA_API_VERSION
	.align		4
        /*0000*/ 	.byte	0x04, 0x37
        /*0002*/ 	.short	(.L_9 - .L_8)
.L_8:
        /*0004*/ 	.word	0x00000082


	//----- nvinfo : EIATTR_KPARAM_INFO
	.align		4
.L_9:
        /*0008*/ 	.byte	0x04, 0x17
        /*000a*/ 	.short	(.L_11 - .L_10)
.L_10:
        /*000c*/ 	.word	0x00000000
        /*0010*/ 	.short	0x0003
        /*0012*/ 	.short	0x0010
        /*0014*/ 	.byte	0x00, 0xf0, 0x11, 0x00


	//----- nvinfo : EIATTR_KPARAM_INFO
	.align		4
.L_11:
        /*0018*/ 	.byte	0x04, 0x17
        /*001a*/ 	.short	(.L_13 - .L_12)
.L_12:
        /*001c*/ 	.word	0x00000000
        /*0020*/ 	.short	0x0002
        /*0022*/ 	.short	0x000c
        /*0024*/ 	.byte	0x00, 0xf0, 0x11, 0x00


	//----- nvinfo : EIATTR_KPARAM_INFO
	.align		4
.L_13:
        /*0028*/ 	.byte	0x04, 0x17
        /*002a*/ 	.short	(.L_15 - .L_14)
.L_14:
        /*002c*/ 	.word	0x00000000
        /*0030*/ 	.short	0x0001
        /*0032*/ 	.short	0x0008
        /*0034*/ 	.byte	0x00, 0xf0, 0x11, 0x00


	//----- nvinfo : EIATTR_KPARAM_INFO
	.align		4
.L_15:
        /*0038*/ 	.byte	0x04, 0x17
        /*003a*/ 	.short	(.L_17 - .L_16)
.L_16:
        /*003c*/ 	.word	0x00000000
        /*0040*/ 	.short	0x0000
        /*0042*/ 	.short	0x0000
        /*0044*/ 	.byte	0x00, 0xf5, 0x21, 0x00


	//----- nvinfo : EIATTR_SPARSE_MMA_MASK
	.align		4
.L_17:
        /*0048*/ 	.byte	0x03, 0x50
        /*004a*/ 	.short	0x0000


	//----- nvinfo : EIATTR_MAXREG_COUNT
	.align		4
        /*004c*/ 	.byte	0x03, 0x1b
        /*004e*/ 	.short	0x00ff


	//----- nvinfo : EIATTR_MERCURY_ISA_VERSION
	.align		4
        /*0050*/ 	.byte	0x03, 0x5f
        /*0052*/ 	.short	0x0101


	//----- nvinfo : EIATTR_VRC_CTA_INIT_COUNT
	.align		4
        /*0054*/ 	.byte	0x02, 0x4a
	.zero		1
	.zero		1


	//----- nvinfo : EIATTR_EXIT_INSTR_OFFSETS
	.align		4
        /*0058*/ 	.byte	0x04, 0x1c
        /*005a*/ 	.short	(.L_19 - .L_18)


	//   ....[0]....
.L_18:
        /*005c*/ 	.word	0x00000100


	//   ....[1]....
        /*0060*/ 	.word	0x000002f0


	//----- nvinfo : EIATTR_CRS_STACK_SIZE
	.align		4
.L_19:
        /*0064*/ 	.byte	0x04, 0x1e
        /*0066*/ 	.short	(.L_21 - .L_20)
.L_20:
        /*0068*/ 	.word	0x00000000


	//----- nvinfo : EIATTR_CBANK_PARAM_SIZE
	.align		4
.L_21:
        /*006c*/ 	.byte	0x03, 0x19
        /*006e*/ 	.short	0x0014


	//----- nvinfo : EIATTR_PARAM_CBANK
	.align		4
        /*0070*/ 	.byte	0x04, 0x0a
        /*0072*/ 	.short	(.L_23 - .L_22)
	.align		4
.L_22:
        /*0074*/ 	.word	index@(.nv.constant0._Z18ActivationFunctionPffii)
        /*0078*/ 	.short	0x0380
        /*007a*/ 	.short	0x0014


	//----- nvinfo : EIATTR_SW_WAR
	.align		4
.L_23:
        /*007c*/ 	.byte	0x04, 0x36
        /*007e*/ 	.short	(.L_25 - .L_24)
.L_24:
        /*0080*/ 	.word	0x00000008
.L_25:


//--------------------- .nv.callgraph             --------------------------
	.section	.nv.callgraph,"",@"SHT_CUDA_CALLGRAPH"
	.align	4
	.sectionentsize	8
	.align		4
        /*0000*/ 	.word	0x00000000
	.align		4
        /*0004*/ 	.word	0xffffffff
	.align		4
        /*0008*/ 	.word	0x00000000
	.align		4
        /*000c*/ 	.word	0xfffffffe
	.align		4
        /*0010*/ 	.word	0x00000000
	.align		4
        /*0014*/ 	.word	0xfffffffd
	.align		4
        /*0018*/ 	.word	0x00000000
	.align		4
        /*001c*/ 	.word	0xfffffffc


//--------------------- .text._Z18ActivationFunctionPffii --------------------------
	.section	.text._Z18ActivationFunctionPffii,"ax",@progbits
	.align	128
        .global         _Z18ActivationFunctionPffii
        .type           _Z18ActivationFunctionPffii,@function
        .size           _Z18ActivationFunctionPffii,(.L_x_8 - _Z18ActivationFunctionPffii)
        .other          _Z18ActivationFunctionPffii,@"STO_CUDA_ENTRY STV_DEFAULT"
_Z18ActivationFunctionPffii:
.text._Z18ActivationFunctionPffii:
[----:B------:R-:W-:Y:S01]  /*0000*/  LDC R1, c[0x0][0x37c] ;  /* 0x0000df00ff017b82 */ /* 0x000fe20000000800 */
[----:B------:R-:W0:Y:S07]  /*0010*/  S2R R0, SR_TID.X ;  /* 0x0000000000007919 */ /* 0x000e2e0000002100 */
[----:B------:R-:W0:Y:S01]  /*0020*/  S2UR UR4, SR_CTAID.X ;  /* 0x00000000000479c3 */ /* 0x000e220000002500 */
[----:B------:R-:W1:Y:S01]  /*0030*/  LDCU UR6, c[0x0][0x38c] ;  /* 0x00007180ff0677ac */ /* 0x000e620008000800 */
[----:B------:R-:W2:Y:S01]  /*0040*/  S2R R2, SR_TID.Y ;  /* 0x0000000000027919 */ /* 0x000ea20000002200 */
[----:B------:R-:W1:Y:S05]  /*0050*/  LDCU UR7, c[0x0][0x390] ;  /* 0x00007200ff0777ac */ /* 0x000e6a0008000800 */
[----:B------:R-:W0:Y:S08]  /*0060*/  LDC R3, c[0x0][0x360] ;  /* 0x0000d800ff037b82 */ /* 0x000e300000000800 */
[----:B------:R-:W2:Y:S08]  /*0070*/  S2UR UR5, SR_CTAID.Y ;  /* 0x00000000000579c3 */ /* 0x000eb00000002600 */
[----:B------:R-:W2:Y:S01]  /*0080*/  LDC R5, c[0x0][0x364] ;  /* 0x0000d900ff057b82 */ /* 0x000ea20000000800 */
[----:B0-----:R-:W-:Y:S01]  /*0090*/  IMAD R0, R3, UR4, R0 ;  /* 0x0000000403007c24 */ /* 0x001fe2000f8e0200 */
[----:B-1----:R-:W-:Y:S01]  /*00a0*/  UIMAD UR4, UR6, UR7, URZ ;  /* 0x00000007060472a4 */ /* 0x002fe2000f8e02ff */
[----:B--2---:R-:W-:-:S04]  /*00b0*/  IMAD R3, R5, UR5, R2 ;  /* 0x0000000505037c24 */ /* 0x004fc8000f8e0202 */
[----:B------:R-:W-:-:S05]  /*00c0*/  IMAD R7, R3, UR6, R0 ;  /* 0x0000000603077c24 */ /* 0x000fca000f8e0200 */
[----:B------:R-:W-:-:S04]  /*00d0*/  ISETP.GE.U32.AND P0, PT, R7, UR4, PT ;  /* 0x0000000407007c0c */ /* 0x000fc8000bf06070 */
[----:B------:R-:W-:-:S04]  /*00e0*/  ISETP.GE.U32.OR P0, PT, R0, UR6, P0 ;  /* 0x0000000600007c0c */ /* 0x000fc80008706470 */
[----:B------:R-:W-:-:S13]  /*00f0*/  ISETP.GE.U32.OR P0, PT, R3, UR7, P0 ;  /* 0x0000000703007c0c */ /* 0x000fda0008706470 */
[----:B------:R-:W-:Y:S05]  /*0100*/  @P0 EXIT ;  /* 0x000000000000094d */ /* 0x000fea0003800000 */
[----:B------:R-:W0:Y:S01]  /*0110*/  LDC.64 R4, c[0x0][0x380] ;  /* 0x0000e000ff047b82 */ /* 0x000e220000000a00 */
[----:B------:R-:W1:Y:S01]  /*0120*/  LDCU.64 UR4, c[0x0][0x358] ;  /* 0x00006b00ff0477ac */ /* 0x000e620008000a00 */
[----:B------:R-:W2:Y:S01]  /*0130*/  LDCU UR6, c[0x0][0x388] ;  /* 0x00007100ff0677ac */ /* 0x000ea20008000800 */
[----:B0-----:R-:W-:-:S05]  /*0140*/  IMAD.WIDE.U32 R4, R7, 0x4, R4 ;  /* 0x0000000407047825 */ /* 0x001fca00078e0004 */
[----:B-1----:R-:W2:Y:S01]  /*0150*/  LDG.E R0, desc[UR4][R4.64] ;  /* 0x0000000404007981 */ /* 0x002ea2000c1e1900 */
[----:B------:R-:W-:Y:S01]  /*0160*/  IMAD.MOV.U32 R3, RZ, RZ, 0x3bbb989d ;  /* 0x3bbb989dff037424 */ /* 0x000fe200078e00ff */
[----:B------:R-:W-:Y:S01]  /*0170*/  BSSY.RECONVERGENT B0, `(.L_x_0) ;  /* 0x0000016000007945 */ /* 0x000fe20003800200 */
[----:B------:R-:W-:Y:S02]  /*0180*/  IMAD.MOV.U32 R7, RZ, RZ, 0x437c0000 ;  /* 0x437c0000ff077424 */ /* 0x000fe400078e00ff */
[----:B--2---:R-:W-:-:S04]  /*0190*/  FMUL R0, R0, -UR6 ;  /* 0x8000000600007c20 */ /* 0x004fc80008400000 */
[----:B------:R-:W-:-:S04]  /*01a0*/  FFMA.SAT R2, R0, R3, 0.5 ;  /* 0x3f00000000027423 */ /* 0x000fc80000002003 */
[----:B------:R-:W-:-:S04]  /*01b0*/  FFMA.RM R2, R2, R7, 12582913 ;  /* 0x4b40000102027423 */ /* 0x000fc80000004007 */
[C---:B------:R-:W-:Y:S01]  /*01c0*/  FADD R3, R2.reuse, -12583039 ;  /* 0xcb40007f02037421 */ /* 0x040fe20000000000 */
[----:B------:R-:W-:-:S03]  /*01d0*/  SHF.L.U32 R2, R2, 0x17, RZ ;  /* 0x0000001702027819 */ /* 0x000fc600000006ff */
[----:B------:R-:W-:-:S04]  /*01e0*/  FFMA R3, R0, 1.4426950216293334961, -R3 ;  /* 0x3fb8aa3b00037823 */ /* 0x000fc80000000803 */
[----:B------:R-:W-:-:S06]  /*01f0*/  FFMA R3, R0, 1.925963033500011079e-08, R3 ;  /* 0x32a5706000037823 */ /* 0x000fcc0000000003 */
[----:B------:R-:W0:Y:S02]  /*0200*/  MUFU.EX2 R3, R3 ;  /* 0x0000000300037308 */ /* 0x000e240000000800 */
[----:B0-----:R-:W-:-:S04]  /*0210*/  FFMA R0, R2, R3, 1 ;  /* 0x3f80000002007423 */ /* 0x001fc80000000003 */
[----:B------:R-:W-:-:S05]  /*0220*/  VIADD R2, R0, 0x1800000 ;  /* 0x0180000000027836 */ /* 0x000fca0000000000 */
[----:B------:R-:W-:-:S04]  /*0230*/  LOP3.LUT R2, R2, 0x7f800000, RZ, 0xc0, !PT ;  /* 0x7f80000002027812 */ /* 0x000fc800078ec0ff */
[----:B------:R-:W-:-:S13]  /*0240*/  ISETP.GT.U32.AND P0, PT, R2, 0x1ffffff, PT ;  /* 0x01ffffff0200780c */ /* 0x000fda0003f04070 */
[----:B------:R-:W-:Y:S05]  /*0250*/  @P0 BRA `(.L_x_1) ;  /* 0x00000000000c0947 */ /* 0x000fea0003800000 */
[----:B------:R-:W-:-:S07]  /*0260*/  MOV R6, 0x280 ;  /* 0x0000028000067802 */ /* 0x000fce0000000f00 */
[----:B------:R-:W-:Y:S05]  /*0270*/  CALL.REL.NOINC `($__internal_0_$__cuda_sm20_rcp_rn_f32_slowpath) ;  /* 0x0000000000207944 */ /* 0x000fea0003c00000 */
[----:B------:R-:W-:Y:S05]  /*0280*/  BRA `(.L_x_2) ;  /* 0x0000000000107947 */ /* 0x000fea0003800000 */
.L_x_1:
[----:B------:R-:W0:Y:S02]  /*0290*/  MUFU.RCP R3, R0 ;  /* 0x0000000000037308 */ /* 0x000e240000001000 */
[----:B0-----:R-:W-:-:S04]  /*02a0*/  FFMA R2, R0, R3, -1 ;  /* 0xbf80000000027423 */ /* 0x001fc80000000003 */
[----:B------:R-:W-:-:S04]  /*02b0*/  FADD.FTZ R2, -R2, -RZ ;  /* 0x800000ff02027221 */ /* 0x000fc80000010100 */
[----:B------:R-:W-:-:S07]  /*02c0*/  FFMA R3, R3, R2, R3 ;  /* 0x0000000203037223 */ /* 0x000fce0000000003 */
.L_x_2:
[----:B------:R-:W-:Y:S05]  /*02d0*/  BSYNC.RECONVERGENT B0 ;  /* 0x0000000000007941 */ /* 0x000fea0003800200 */
.L_x_0:
[----:B------:R-:W-:Y:S01]  /*02e0*/  STG.E desc[UR4][R4.64], R3 ;  /* 0x0000000304007986 */ /* 0x000fe2000c101904 */
[----:B------:R-:W-:Y:S05]  /*02f0*/  EXIT ;  /* 0x000000000000794d */ /* 0x000fea0003800000 */
        .weak           $__internal_0_$__cuda_sm20_rcp_rn_f32_slowpath
        .type           $__internal_0_$__cuda_sm20_rcp_rn_f32_slowpath,@function
        .size           $__internal_0_$__cuda_sm20_rcp_rn_f32_slowpath,(.L_x_8 - $__internal_0_$__cuda_sm20_rcp_rn_f32_slowpath)
$__internal_0_$__cuda_sm20_rcp_rn_f32_slowpath:
[----:B------:R-:W-:Y:S01]  /*0300*/  IMAD.SHL.U32 R2, R0, 0x2, RZ ;  /* 0x0000000200027824 */ /* 0x000fe200078e00ff */
[----:B------:R-:W-:Y:S04]  /*0310*/  BSSY.RECONVERGENT B1, `(.L_x_3) ;  /* 0x0000030000017945 */ /* 0x000fe80003800200 */
[----:B------:R-:W-:-:S04]  /*0320*/  SHF.R.U32.HI R2, RZ, 0x18, R2 ;  /* 0x00000018ff027819 */ /* 0x000fc80000011602 */
[----:B------:R-:W-:-:S13]  /*0330*/  ISETP.NE.U32.AND P0, PT, R2, RZ, PT ;  /* 0x000000ff0200720c */ /* 0x000fda0003f05070 */
[----:B------:R-:W-:Y:S05]  /*0340*/  @P0 BRA `(.L_x_4) ;  /* 0x0000000000280947 */ /* 0x000fea0003800000 */
[----:B------:R-:W-:-:S04]  /*0350*/  SHF.L.U32 R2, R0, 0x1, RZ ;  /* 0x0000000100027819 */ /* 0x000fc800000006ff */
[----:B------:R-:W-:-:S13]  /*0360*/  ISETP.NE.AND P0, PT, R2, RZ, PT ;  /* 0x000000ff0200720c */ /* 0x000fda0003f05270 */
[----:B------:R-:W-:Y:S01]  /*0370*/  @P0 FFMA R7, R0, 1.84467440737095516160e+19, RZ ;  /* 0x5f80000000070823 */ /* 0x000fe200000000ff */
[----:B------:R-:W-:Y:S08]  /*0380*/  @!P0 MUFU.RCP R3, R0 ;  /* 0x0000000000038308 */ /* 0x000ff00000001000 */
[----:B------:R-:W0:Y:S02]  /*0390*/  @P0 MUFU.RCP R2, R7 ;  /* 0x0000000700020308 */ /* 0x000e240000001000 */
[----:B0-----:R-:W-:-:S04]  /*03a0*/  @P0 FFMA R8, R7, R2, -1 ;  /* 0xbf80000007080423 */ /* 0x001fc80000000002 */
[----:B------:R-:W-:-:S04]  /*03b0*/  @P0 FADD.FTZ R9, -R8, -RZ ;  /* 0x800000ff08090221 */ /* 0x000fc80000010100 */
[----:B------:R-:W-:-:S04]  /*03c0*/  @P0 FFMA R2, R2, R9, R2 ;  /* 0x0000000902020223 */ /* 0x000fc80000000002 */
[----:B------:R-:W-:Y:S01]  /*03d0*/  @P0 FFMA R3, R2, 1.84467440737095516160e+19, RZ ;  /* 0x5f80000002030823 */ /* 0x000fe200000000ff */
[----:B------:R-:W-:Y:S06]  /*03e0*/  BRA `(.L_x_5) ;  /* 0x0000000000887947 */ /* 0x000fec0003800000 */
.L_x_4:
[----:B------:R-:W-:-:S05]  /*03f0*/  VIADD R3, R2, 0xffffff03 ;  /* 0xffffff0302037836 */ /* 0x000fca0000000000 */
[----:B------:R-:W-:-:S13]  /*0400*/  ISETP.GT.U32.AND P0, PT, R3, 0x1, PT ;  /* 0x000000010300780c */ /* 0x000fda0003f04070 */
[----:B------:R-:W-:Y:S05]  /*0410*/  @P0 BRA `(.L_x_6) ;  /* 0x0000000000780947 */ /* 0x000fea0003800000 */
[----:B------:R-:W-:Y:S01]  /*0420*/  LOP3.LUT R7, R0, 0x7fffff, RZ, 0xc0, !PT ;  /* 0x007fffff00077812 */ /* 0x000fe200078ec0ff */
[----:B------:R-:W-:-:S03]  /*0430*/  HFMA2 R12, -RZ, RZ, 0, 1.78813934326171875e-07 ;  /* 0x00000003ff0c7431 */ /* 0x000fc600000001ff */
[----:B------:R-:W-:-:S04]  /*0440*/  LOP3.LUT R7, R7, 0x3f800000, RZ, 0xfc, !PT ;  /* 0x3f80000007077812 */ /* 0x000fc800078efcff */
[----:B------:R-:W0:Y:S01]  /*0450*/  MUFU.RCP R8, R7 ;  /* 0x0000000700087308 */ /* 0x000e220000001000 */
[----:B------:R-:W-:Y:S01]  /*0460*/  SHF.L.U32 R11, R12, R3, RZ ;  /* 0x000000030c0b7219 */ /* 0x000fe200000006ff */
[----:B0-----:R-:W-:-:S04]  /*0470*/  FFMA R9, R7, R8, -1 ;  /* 0xbf80000007097423 */ /* 0x001fc80000000008 */
[----:B------:R-:W-:-:S04]  /*0480*/  FADD.FTZ R9, -R9, -RZ ;  /* 0x800000ff09097221 */ /* 0x000fc80000010100 */
[CCC-:B------:R-:W-:Y:S01]  /*0490*/  FFMA.RM R10, R8.reuse, R9.reuse, R8.reuse ;  /* 0x00000009080a7223 */ /* 0x1c0fe20000004008 */
[----:B------:R-:W-:-:S04]  /*04a0*/  FFMA.RP R9, R8, R9, R8 ;  /* 0x0000000908097223 */ /* 0x000fc80000008008 */
[C---:B------:R-:W-:Y:S02]  /*04b0*/  LOP3.LUT R8, R10.reuse, 0x7fffff, RZ, 0xc0, !PT ;  /* 0x007fffff0a087812 */ /* 0x040fe400078ec0ff */
[----:B------:R-:W-:Y:S02]  /*04c0*/  FSETP.NEU.FTZ.AND P0, PT, R10, R9, PT ;  /* 0x000000090a00720b */ /* 0x000fe40003f1d000 */
[----:B------:R-:W-:Y:S02]  /*04d0*/  LOP3.LUT R8, R8, 0x800000, RZ, 0xfc, !PT ;  /* 0x0080000008087812 */ /* 0x000fe400078efcff */
[----:B------:R-:W-:Y:S02]  /*04e0*/  SEL R9, RZ, 0xffffffff, !P0 ;  /* 0xffffffffff097807 */ /* 0x000fe40004000000 */
[----:B------:R-:W-:-:S03]  /*04f0*/  LOP3.LUT R10, R11, R8, RZ, 0xc0, !PT ;  /* 0x000000080b0a7212 */ /* 0x000fc600078ec0ff */
[----:B------:R-:W-:Y:S01]  /*0500*/  IMAD.MOV R9, RZ, RZ, -R9 ;  /* 0x000000ffff097224 */ /* 0x000fe200078e0a09 */
[----:B------:R-:W-:-:S04]  /*0510*/  SHF.R.U32.HI R10, RZ, R3, R10 ;  /* 0x00000003ff0a7219 */ /* 0x000fc8000001160a */
[----:B------:R-:W-:Y:S02]  /*0520*/  LOP3.LUT P1, RZ, R9, R3, R8, 0xf8, !PT ;  /* 0x0000000309ff7212 */ /* 0x000fe4000782f808 */
[C---:B------:R-:W-:Y:S02]  /*0530*/  LOP3.LUT P0, RZ, R10.reuse, 0x1, RZ, 0xc0, !PT ;  /* 0x000000010aff7812 */ /* 0x040fe4000780c0ff */
[----:B------:R-:W-:-:S04]  /*0540*/  LOP3.LUT P2, RZ, R10, 0x2, RZ, 0xc0, !PT ;  /* 0x000000020aff7812 */ /* 0x000fc8000784c0ff */
[----:B------:R-:W-:Y:S02]  /*0550*/  PLOP3.LUT P0, PT, P0, P1, P2, 0xe0, 0x0 ;  /* 0x000000000000781c */ /* 0x000fe40000703c20 */
[----:B------:R-:W-:Y:S02]  /*0560*/  LOP3.LUT P1, RZ, R0, 0x7fffff, RZ, 0xc0, !PT ;  /* 0x007fffff00ff7812 */ /* 0x000fe4000782c0ff */
[----:B------:R-:W-:-:S04]  /*0570*/  SEL R3, RZ, 0x1, !P0 ;  /* 0x00000001ff037807 */ /* 0x000fc80004000000 */
[----:B------:R-:W-:-:S04]  /*0580*/  IADD3 R3, PT, PT, -R3, RZ, RZ ;  /* 0x000000ff03037210 */ /* 0x000fc80007ffe1ff */
[----:B------:R-:W-:Y:S01]  /*0590*/  ISETP.GE.AND P0, PT, R3, RZ, PT ;  /* 0x000000ff0300720c */ /* 0x000fe20003f06270 */
[----:B------:R-:W-:-:S05]  /*05a0*/  VIADD R3, R2, 0xffffff04 ;  /* 0xffffff0402037836 */ /* 0x000fca0000000000 */
[----:B------:R-:W-:-:S07]  /*05b0*/  SHF.R.U32.HI R3, RZ, R3, R8 ;  /* 0x00000003ff037219 */ /* 0x000fce0000011608 */
[----:B------:R-:W-:-:S05]  /*05c0*/  @!P0 IADD3 R3, PT, PT, R3, 0x1, RZ ;  /* 0x0000000103038810 */ /* 0x000fca0007ffe0ff */
[----:B------:R-:W-:-:S05]  /*05d0*/  @!P1 IMAD.SHL.U32 R3, R3, 0x2, RZ ;  /* 0x0000000203039824 */ /* 0x000fca00078e00ff */
[----:B------:R-:W-:Y:S01]  /*05e0*/  LOP3.LUT R3, R3, 0x80000000, R0, 0xf8, !PT ;  /* 0x8000000003037812 */ /* 0x000fe200078ef800 */
[----:B------:R-:W-:Y:S06]  /*05f0*/  BRA `(.L_x_5) ;  /* 0x0000000000047947 */ /* 0x000fec0003800000 */
.L_x_6:
[----:B------:R0:W1:Y:S02]  /*0600*/  MUFU.RCP R3, R0 ;  /* 0x0000000000037308 */ /* 0x0000640000001000 */
.L_x_5:
[----:B------:R-:W-:Y:S05]  /*0610*/  BSYNC.RECONVERGENT B1 ;  /* 0x0000000000017941 */ /* 0x000fea0003800200 */
.L_x_3:
[----:B------:R-:W-:-:S04]  /*0620*/  MOV R7, 0x0 ;  /* 0x0000000000077802 */ /* 0x000fc80000000f00 */
[----:B01----:R-:W-:Y:S05]  /*0630*/  RET.REL.NODEC R6 `(_Z18ActivationFunctionPffii) ;  /* 0xfffffff806707950 */ /* 0x003fea0003c3ffff */
.L_x_7:
[----:B------:R-:W-:-:S00]  /*0640*/  BRA `(.L_x_7) ;  /* 0xfffffffc00fc7947 */ /* 0x000fc0000383ffff */
[----:B------:R-:W-:-:S00]  /*0650*/  NOP ;  /* 0x0000000000007918 */ /* 0x000fc00000000000 */
        /* <DEDUP_REMOVED lines=10> */
.L_x_8:


//--------------------- .nv.shared.reserved.0     --------------------------
	.section	.nv.shared.reserved.0,"aw",@nobits
	.weak		__nv_reservedSMEM_offset_0_alias
	.size		__nv_reservedSMEM_offset_0_alias, 0, 64
	.other		__nv_reservedSMEM_offset_0_alias,@"STO_CUDA_RESERVED_SHARED STV_DEFAULT"
__nv_reservedSMEM_offset_0_alias:
	.zero		0
	.zero		64


//--------------------- .nv.constant0._Z18ActivationFunctionPffii --------------------------
	.section	.nv.constant0._Z18ActivationFunctionPffii,"a",@progbits
	.sectionflags	@""
	.align	4
.nv.constant0._Z18ActivationFunctionPffii:
	.zero		916


//--------------------- SYMBOLS --------------------------

	.type		.nv.reservedSmem.offset0,@object
	.size		.nv.reservedSmem.offset0,0x4
